	.headerflags	@"EF_CUDA_TEXMODE_UNIFIED EF_CUDA_64BIT_ADDRESS EF_CUDA_ACCELERATORS EF_CUDA_SM90 EF_CUDA_VIRTUAL_SM(EF_CUDA_SM90)"
	.elftype	@"ET_EXEC"


//--------------------- .nv.info                  --------------------------
	.section	.nv.info,"",@"SHT_CUDA_INFO"
	.align	4


	//----- nvinfo : EIATTR_REGCOUNT
	.align		4
        /*0000*/ 	.byte	0x04, 0x2f
        /*0002*/ 	.short	(.L_3 - .L_2)
	.align		4
.L_2:
        /*0004*/ 	.word	index@(triton_poi_fused__native_batch_norm_legit_no_training_add_convolution_26)
        /*0008*/ 	.word	0x00000022


	//----- nvinfo : EIATTR_MIN_STACK_SIZE
	.align		4
.L_3:
        /*000c*/ 	.byte	0x04, 0x12
        /*000e*/ 	.short	(.L_5 - .L_4)
	.align		4
.L_4:
        /*0010*/ 	.word	index@(triton_poi_fused__native_batch_norm_legit_no_training_add_convolution_26)
        /*0014*/ 	.word	0x00000000


	//----- nvinfo : EIATTR_FRAME_SIZE
	.align		4
.L_5:
        /*0018*/ 	.byte	0x04, 0x11
        /*001a*/ 	.short	(.L_7 - .L_6)
	.align		4
.L_6:
        /*001c*/ 	.word	index@(triton_poi_fused__native_batch_norm_legit_no_training_add_convolution_26)
        /*0020*/ 	.word	0x00000000


	//----- nvinfo : EIATTR_MIN_STACK_SIZE
	.align		4
.L_7:
        /*0024*/ 	.byte	0x04, 0x12
        /*0026*/ 	.short	(.L_9 - .L_8)
	.align		4
.L_8:
        /*0028*/ 	.word	index@(triton_poi_fused__native_batch_norm_legit_no_training_add_convolution_26)
        /*002c*/ 	.word	0x00000000
.L_9:


//--------------------- .nv.info.triton_poi_fused__native_batch_norm_legit_no_training_add_convolution_26 --------------------------
	.section	.nv.info.triton_poi_fused__native_batch_norm_legit_no_training_add_convolution_26,"",@"SHT_CUDA_INFO"
	.sectionflags	@""
	.align	4


	//----- nvinfo : EIATTR_CUDA_API_VERSION
	.align		4
        /*0000*/ 	.byte	0x04, 0x37
        /*0002*/ 	.short	(.L_11 - .L_10)
.L_10:
        /*0004*/ 	.word	0x0000007c


	//----- nvinfo : EIATTR_KPARAM_INFO
	.align		4
.L_11:
        /*0008*/ 	.byte	0x04, 0x17
        /*000a*/ 	.short	(.L_13 - .L_12)
.L_12:
        /*000c*/ 	.word	0x00000000
        /*0010*/ 	.short	0x0008
        /*0012*/ 	.short	0x0040
        /*0014*/ 	.byte	0x00, 0xf0, 0x11, 0x00


	//----- nvinfo : EIATTR_KPARAM_INFO
	.align		4
.L_13:
        /*0018*/ 	.byte	0x04, 0x17
        /*001a*/ 	.short	(.L_15 - .L_14)
.L_14:
        /*001c*/ 	.word	0x00000000
        /*0020*/ 	.short	0x0007
        /*0022*/ 	.short	0x0038
        /*0024*/ 	.byte	0x00, 0xf4, 0x21, 0x00


	//----- nvinfo : EIATTR_KPARAM_INFO
	.align		4
.L_15:
        /*0028*/ 	.byte	0x04, 0x17
        /*002a*/ 	.short	(.L_17 - .L_16)
.L_16:
        /*002c*/ 	.word	0x00000000
        /*0030*/ 	.short	0x0006
        /*0032*/ 	.short	0x0030
        /*0034*/ 	.byte	0x00, 0xf4, 0x21, 0x00


	//----- nvinfo : EIATTR_KPARAM_INFO
	.align		4
.L_17:
        /*0038*/ 	.byte	0x04, 0x17
        /*003a*/ 	.short	(.L_19 - .L_18)
.L_18:
        /*003c*/ 	.word	0x00000000
        /*0040*/ 	.short	0x0005
        /*0042*/ 	.short	0x0028
        /*0044*/ 	.byte	0x00, 0xf4, 0x21, 0x00


	//----- nvinfo : EIATTR_KPARAM_INFO
	.align		4
.L_19:
        /*0048*/ 	.byte	0x04, 0x17
        /*004a*/ 	.short	(.L_21 - .L_20)
.L_20:
        /*004c*/ 	.word	0x00000000
        /*0050*/ 	.short	0x0004
        /*0052*/ 	.short	0x0020
        /*0054*/ 	.byte	0x00, 0xf4, 0x21, 0x00


	//----- nvinfo : EIATTR_KPARAM_INFO
	.align		4
.L_21:
        /*0058*/ 	.byte	0x04, 0x17
        /*005a*/ 	.short	(.L_23 - .L_22)
.L_22:
        /*005c*/ 	.word	0x00000000
        /*0060*/ 	.short	0x0003
        /*0062*/ 	.short	0x0018
        /*0064*/ 	.byte	0x00, 0xf4, 0x21, 0x00


	//----- nvinfo : EIATTR_KPARAM_INFO
	.align		4
.L_23:
        /*0068*/ 	.byte	0x04, 0x17
        /*006a*/ 	.short	(.L_25 - .L_24)
.L_24:
        /*006c*/ 	.word	0x00000000
        /*0070*/ 	.short	0x0002
        /*0072*/ 	.short	0x0010
        /*0074*/ 	.byte	0x00, 0xf4, 0x21, 0x00


	//----- nvinfo : EIATTR_KPARAM_INFO
	.align		4
.L_25:
        /*0078*/ 	.byte	0x04, 0x17
        /*007a*/ 	.short	(.L_27 - .L_26)
.L_26:
        /*007c*/ 	.word	0x00000000
        /*0080*/ 	.short	0x0001
        /*0082*/ 	.short	0x0008
        /*0084*/ 	.byte	0x00, 0xf4, 0x21, 0x00


	//----- nvinfo : EIATTR_KPARAM_INFO
	.align		4
.L_27:
        /*0088*/ 	.byte	0x04, 0x17
        /*008a*/ 	.short	(.L_29 - .L_28)
.L_28:
        /*008c*/ 	.word	0x00000000
        /*0090*/ 	.short	0x0000
        /*0092*/ 	.short	0x0000
        /*0094*/ 	.byte	0x00, 0xf4, 0x21, 0x00


	//----- nvinfo : EIATTR_SPARSE_MMA_MASK
	.align		4
.L_29:
        /*0098*/ 	.byte	0x03, 0x50
        /*009a*/ 	.short	0x0000


	//----- nvinfo : EIATTR_MAXREG_COUNT
	.align		4
        /*009c*/ 	.byte	0x03, 0x1b
        /*009e*/ 	.short	0x00ff


	//----- nvinfo : EIATTR_EXIT_INSTR_OFFSETS
	.align		4
        /*00a0*/ 	.byte	0x04, 0x1c
        /*00a2*/ 	.short	(.L_31 - .L_30)


	//   ....[0]....
.L_30:
        /*00a4*/ 	.word	0x00000620


	//----- nvinfo : EIATTR_REQNTID
	.align		4
.L_31:
        /*00a8*/ 	.byte	0x04, 0x10
        /*00aa*/ 	.short	(.L_33 - .L_32)
.L_32:
        /*00ac*/ 	.word	0x00000080
        /*00b0*/ 	.word	0x00000001
        /*00b4*/ 	.word	0x00000001


	//----- nvinfo : EIATTR_CBANK_PARAM_SIZE
	.align		4
.L_33:
        /*00b8*/ 	.byte	0x03, 0x19
        /*00ba*/ 	.short	0x0044


	//----- nvinfo : EIATTR_PARAM_CBANK
	.align		4
        /*00bc*/ 	.byte	0x04, 0x0a
        /*00be*/ 	.short	(.L_35 - .L_34)
	.align		4
.L_34:
        /*00c0*/ 	.word	index@(.nv.constant0.triton_poi_fused__native_batch_norm_legit_no_training_add_convolution_26)
        /*00c4*/ 	.short	0x0210
        /*00c6*/ 	.short	0x0044


	//----- nvinfo : EIATTR_SW_WAR
	.align		4
.L_35:
        /*00c8*/ 	.byte	0x04, 0x36
        /*00ca*/ 	.short	(.L_37 - .L_36)
.L_36:
        /*00cc*/ 	.word	0x00000008
.L_37:


//--------------------- .nv.callgraph             --------------------------
	.section	.nv.callgraph,"",@"SHT_CUDA_CALLGRAPH"
	.align	4
	.sectionentsize	8
	.align		4
        /*0000*/ 	.word	0x00000000
	.align		4
        /*0004*/ 	.word	0xffffffff
	.align		4
        /*0008*/ 	.word	0x00000000
	.align		4
        /*000c*/ 	.word	0xfffffffe
	.align		4
        /*0010*/ 	.word	0x00000000
	.align		4
        /*0014*/ 	.word	0xfffffffd
	.align		4
        /*0018*/ 	.word	0x00000000
	.align		4
        /*001c*/ 	.word	0xfffffffc


//--------------------- .nv.constant4             --------------------------
	.section	.nv.constant4,"a",@progbits
	.align	8
	.align		8
.nv.constant4:
        /*0000*/ 	.dword	_$_str
	.align		8
        /*0008*/ 	.dword	_$_str_$_2


//--------------------- .text.triton_poi_fused__native_batch_norm_legit_no_training_add_convolution_26 --------------------------
	.section	.text.triton_poi_fused__native_batch_norm_legit_no_training_add_convolution_26,"ax",@progbits
	.align	128
        .global         triton_poi_fused__native_batch_norm_legit_no_training_add_convolution_26
        .type           triton_poi_fused__native_batch_norm_legit_no_training_add_convolution_26,@function
        .size           triton_poi_fused__native_batch_norm_legit_no_training_add_convolution_26,(.L_x_1 - triton_poi_fused__native_batch_norm_legit_no_training_add_convolution_26)
        .other          triton_poi_fused__native_batch_norm_legit_no_training_add_convolution_26,@"STO_CUDA_ENTRY STV_DEFAULT"
triton_poi_fused__native_batch_norm_legit_no_training_add_convolution_26:
.text.triton_poi_fused__native_batch_norm_legit_no_training_add_convolution_26:
[----:B------:R-:W-:Y:S01]  /*0000*/  LDC R1, c[0x0][0x28] ;  /* 0x00000a00ff017b82 */ /* 0x000fe20000000800 */
[----:B------:R-:W1:Y:S07]  /*0010*/  S2R R0, SR_TID.X ;  /* 0x0000000000007919 */ /* 0x000e6e0000002100 */
[----:B------:R-:W2:Y:S01]  /*0020*/  LDC.64 R8, c[0x0][0x230] ;  /* 0x00008c00ff087b82 */ /* 0x000ea20000000a00 */
[----:B------:R-:W-:Y:S01]  /*0030*/  ULDC.64 UR4, c[0x0][0x208] ;  /* 0x0000820000047ab9 */ /* 0x000fe20000000a00 */
[----:B------:R-:W3:Y:S06]  /*0040*/  S2R R21, SR_CTAID.X ;  /* 0x0000000000157919 */ /* 0x000eec0000002500 */
[----:B------:R-:W4:Y:S08]  /*0050*/  LDC.64 R16, c[0x0][0x220] ;  /* 0x00008800ff107b82 */ /* 0x000f300000000a00 */
[----:B------:R-:W5:Y:S08]  /*0060*/  LDC.64 R24, c[0x0][0x210] ;  /* 0x00008400ff187b82 */ /* 0x000f700000000a00 */
[----:B------:R-:W5:Y:S01]  /*0070*/  LDC.64 R4, c[0x0][0x218] ;  /* 0x00008600ff047b82 */ /* 0x000f620000000a00 */
[----:B-1----:R-:W-:-:S07]  /*0080*/  SHF.L.U32 R0, R0, 0x2, RZ ;  /* 0x0000000200007819 */ /* 0x002fce00000006ff */
[----:B------:R-:W1:Y:S01]  /*0090*/  LDC.64 R30, c[0x0][0x238] ;  /* 0x00008e00ff1e7b82 */ /* 0x000e620000000a00 */
[----:B---3--:R-:W-:Y:S02]  /*00a0*/  SHF.R.S32.HI R2, RZ, 0x16, R21 ;  /* 0x00000016ff027819 */ /* 0x008fe40000011415 */
[----:B------:R-:W-:Y:S02]  /*00b0*/  LOP3.LUT R0, R0, 0x1fc, RZ, 0xc0, !PT ;  /* 0x000001fc00007812 */ /* 0x000fe400078ec0ff */
[----:B------:R-:W-:Y:S02]  /*00c0*/  SGXT R2, R2, 0x1 ;  /* 0x000000010202781a */ /* 0x000fe40000000200 */
[----:B------:R-:W-:-:S04]  /*00d0*/  LEA R21, R21, R0, 0x9 ;  /* 0x0000000015157211 */ /* 0x000fc800078e48ff */
[----:B------:R-:W-:-:S04]  /*00e0*/  LEA.HI R2, R2, R21, RZ, 0x8 ;  /* 0x0000001502027211 */ /* 0x000fc800078f40ff */
[----:B------:R-:W-:-:S04]  /*00f0*/  LOP3.LUT R2, R2, 0xffffff00, RZ, 0xc0, !PT ;  /* 0xffffff0002027812 */ /* 0x000fc800078ec0ff */
[----:B------:R-:W-:-:S05]  /*0100*/  IADD3 R23, R21, -R2, RZ ;  /* 0x8000000215177210 */ /* 0x000fca0007ffe0ff */
[----:B--2---:R-:W-:-:S06]  /*0110*/  IMAD.WIDE R8, R23, 0x4, R8 ;  /* 0x0000000417087825 */ /* 0x004fcc00078e0208 */
[----:B------:R-:W2:Y:S01]  /*0120*/  LDG.E.EL.128 R8, desc[UR4][R8.64] ;  /* 0x0000000408087981 */ /* 0x000ea2000c2e1d00 */
[----:B----4-:R-:W-:-:S04]  /*0130*/  IMAD.WIDE R16, R23, 0x4, R16 ;  /* 0x0000000417107825 */ /* 0x010fc800078e0210 */
[C---:B-----5:R-:W-:Y:S02]  /*0140*/  IMAD.WIDE R24, R21.reuse, 0x4, R24 ;  /* 0x0000000415187825 */ /* 0x060fe400078e0218 */
[----:B------:R-:W3:Y:S04]  /*0150*/  LDG.E.EL.128 R16, desc[UR4][R16.64] ;  /* 0x0000000410107981 */ /* 0x000ee8000c2e1d00 */
[----:B------:R-:W3:Y:S01]  /*0160*/  LDG.E.128 R12, desc[UR4][R24.64] ;  /* 0x00000004180c7981 */ /* 0x000ee2000c1e1d00 */
[----:B0-----:R-:W-:-:S06]  /*0170*/  IMAD.WIDE R4, R21, 0x4, R4 ;  /* 0x0000000415047825 */ /* 0x001fcc00078e0204 */
[----:B------:R-:W4:Y:S01]  /*0180*/  LDG.E.128 R4, desc[UR4][R4.64] ;  /* 0x0000000404047981 */ /* 0x000f22000c1e1d00 */
[----:B--2---:R-:W-:-:S04]  /*0190*/  FADD R0, R8, 0.0010000000474974513054 ;  /* 0x3a83126f08007421 */ /* 0x004fc80000000000 */
[----:B------:R0:W2:Y:S01]  /*01a0*/  MUFU.SQRT R8, R0 ;  /* 0x0000000000087308 */ /* 0x0000a20000002000 */
[----:B------:R-:W-:-:S07]  /*01b0*/  FADD R11, R11, 0.0010000000474974513054 ;  /* 0x3a83126f0b0b7421 */ /* 0x000fce0000000000 */
[----:B------:R-:W5:Y:S01]  /*01c0*/  MUFU.SQRT R11, R11 ;  /* 0x0000000b000b7308 */ /* 0x000f620000002000 */
[----:B0-----:R-:W-:Y:S01]  /*01d0*/  HFMA2.MMA R0, -RZ, RZ, 1.625, 0 ;  /* 0x3e800000ff007435 */ /* 0x001fe200000001ff */
[C---:B--2---:R-:W-:Y:S02]  /*01e0*/  FSETP.GT.AND P6, PT, R8.reuse, 8.50705917302346158658e+37, PT ;  /* 0x7e8000000800780b */ /* 0x044fe40003fc4000 */
[----:B------:R-:W-:Y:S01]  /*01f0*/  FSETP.GEU.AND P5, PT, R8, 1.175494350822287508e-38, PT ;  /* 0x008000000800780b */ /* 0x000fe20003fae000 */
[----:B------:R-:W-:Y:S01]  /*0200*/  FADD R9, R9, 0.0010000000474974513054 ;  /* 0x3a83126f09097421 */ /* 0x000fe20000000000 */
[----:B------:R-:W-:Y:S01]  /*0210*/  FADD R10, R10, 0.0010000000474974513054 ;  /* 0x3a83126f0a0a7421 */ /* 0x000fe20000000000 */
[----:B-----5:R-:W-:Y:S02]  /*0220*/  FSETP.GT.AND P2, PT, R11, 8.50705917302346158658e+37, PT ;  /* 0x7e8000000b00780b */ /* 0x020fe40003f44000 */
[----:B------:R0:W2:Y:S06]  /*0230*/  MUFU.SQRT R3, R9 ;  /* 0x0000000900037308 */ /* 0x0000ac0000002000 */
[----:B------:R-:W-:Y:S01]  /*0240*/  @P6 FMUL R8, R8, 0.25 ;  /* 0x3e80000008086820 */ /* 0x000fe20000400000 */
[----:B0-----:R-:W-:-:S02]  /*0250*/  FSEL R9, R0, 1, P6 ;  /* 0x3f80000000097808 */ /* 0x001fc40003000000 */
[C---:B------:R-:W-:Y:S01]  /*0260*/  FSETP.GEU.AND P6, PT, R11.reuse, 1.175494350822287508e-38, PT ;  /* 0x008000000b00780b */ /* 0x040fe20003fce000 */
[----:B------:R-:W0:Y:S01]  /*0270*/  MUFU.SQRT R2, R10 ;  /* 0x0000000a00027308 */ /* 0x000e220000002000 */
[----:B------:R-:W-:Y:S01]  /*0280*/  @!P5 FMUL R8, R8, 16777216 ;  /* 0x4b8000000808d820 */ /* 0x000fe20000400000 */
[----:B------:R-:W-:-:S06]  /*0290*/  @P2 FMUL R11, R11, 0.25 ;  /* 0x3e8000000b0b2820 */ /* 0x000fcc0000400000 */
[----:B------:R-:W5:Y:S04]  /*02a0*/  MUFU.RCP R20, R8 ;  /* 0x0000000800147308 */ /* 0x000f680000001000 */
[----:B------:R-:W-:Y:S01]  /*02b0*/  @!P6 FMUL R11, R11, 16777216 ;  /* 0x4b8000000b0be820 */ /* 0x000fe20000400000 */
[----:B--2---:R-:W-:Y:S01]  /*02c0*/  FSETP.GT.AND P4, PT, R3, 8.50705917302346158658e+37, PT ;  /* 0x7e8000000300780b */ /* 0x004fe20003f84000 */
[----:B------:R-:W-:Y:S01]  /*02d0*/  @!P5 FMUL R9, R9, 16777216 ;  /* 0x4b8000000909d820 */ /* 0x000fe20000400000 */
[C---:B0-----:R-:W-:Y:S01]  /*02e0*/  FSETP.GT.AND P3, PT, R2.reuse, 8.50705917302346158658e+37, PT ;  /* 0x7e8000000200780b */ /* 0x041fe20003f64000 */
[----:B------:R-:W0:Y:S01]  /*02f0*/  MUFU.RCP R10, R11 ;  /* 0x0000000b000a7308 */ /* 0x000e220000001000 */
[----:B------:R-:W-:Y:S02]  /*0300*/  FSETP.GEU.AND P1, PT, R3, 1.175494350822287508e-38, PT ;  /* 0x008000000300780b */ /* 0x000fe40003f2e000 */
[----:B------:R-:W-:-:S02]  /*0310*/  FSETP.GEU.AND P0, PT, R2, 1.175494350822287508e-38, PT ;  /* 0x008000000200780b */ /* 0x000fc40003f0e000 */
[----:B------:R-:W-:Y:S01]  /*0320*/  FSEL R29, R0, 1, P2 ;  /* 0x3f800000001d7808 */ /* 0x000fe20001000000 */
[----:B-----5:R-:W-:Y:S02]  /*0330*/  FMUL R20, R20, R9 ;  /* 0x0000000914147220 */ /* 0x020fe40000400000 */
[----:B------:R-:W2:Y:S02]  /*0340*/  LDC.64 R8, c[0x0][0x228] ;  /* 0x00008a00ff087b82 */ /* 0x000ea40000000a00 */
[----:B------:R-:W-:Y:S01]  /*0350*/  @!P6 FMUL R29, R29, 16777216 ;  /* 0x4b8000001d1de820 */ /* 0x000fe20000400000 */
[----:B------:R-:W-:Y:S01]  /*0360*/  @P4 FMUL R3, R3, 0.25 ;  /* 0x3e80000003034820 */ /* 0x000fe20000400000 */
[----:B------:R-:W-:Y:S01]  /*0370*/  @P3 FMUL R2, R2, 0.25 ;  /* 0x3e80000002023820 */ /* 0x000fe20000400000 */
[C---:B------:R-:W-:Y:S02]  /*0380*/  FSEL R22, R0.reuse, 1, P4 ;  /* 0x3f80000000167808 */ /* 0x040fe40002000000 */
[----:B------:R-:W-:Y:S01]  /*0390*/  FSEL R27, R0, 1, P3 ;  /* 0x3f800000001b7808 */ /* 0x000fe20001800000 */
[----:B0-----:R-:W-:Y:S01]  /*03a0*/  FMUL R0, R10, R29 ;  /* 0x0000001d0a007220 */ /* 0x001fe20000400000 */
[----:B------:R-:W-:Y:S01]  /*03b0*/  @!P1 FMUL R3, R3, 16777216 ;  /* 0x4b80000003039820 */ /* 0x000fe20000400000 */
[----:B------:R-:W0:Y:S01]  /*03c0*/  LDC.64 R28, c[0x0][0x240] ;  /* 0x00009000ff1c7b82 */ /* 0x000e220000000a00 */
[----:B------:R-:W-:-:S04]  /*03d0*/  @!P0 FMUL R2, R2, 16777216 ;  /* 0x4b80000002028820 */ /* 0x000fc80000400000 */
[----:B------:R-:W5:Y:S08]  /*03e0*/  MUFU.RCP R3, R3 ;  /* 0x0000000300037308 */ /* 0x000f700000001000 */
[----:B------:R-:W0:Y:S01]  /*03f0*/  MUFU.RCP R2, R2 ;  /* 0x0000000200027308 */ /* 0x000e220000001000 */
[----:B--2---:R-:W-:-:S04]  /*0400*/  IMAD.WIDE R8, R23, 0x4, R8 ;  /* 0x0000000417087825 */ /* 0x004fc800078e0208 */
[----:B------:R-:W-:Y:S01]  /*0410*/  @!P1 FMUL R22, R22, 16777216 ;  /* 0x4b80000016169820 */ /* 0x000fe20000400000 */
[----:B------:R-:W-:Y:S01]  /*0420*/  @!P0 FMUL R27, R27, 16777216 ;  /* 0x4b8000001b1b8820 */ /* 0x000fe20000400000 */
[----:B------:R-:W2:Y:S02]  /*0430*/  LDG.E.EL.128 R8, desc[UR4][R8.64] ;  /* 0x0000000408087981 */ /* 0x000ea4000c2e1d00 */
[----:B-----5:R-:W-:Y:S01]  /*0440*/  FMUL R3, R3, R22 ;  /* 0x0000001603037220 */ /* 0x020fe20000400000 */
[----:B---3--:R-:W-:Y:S01]  /*0450*/  FADD R22, R15, R19 ;  /* 0x000000130f167221 */ /* 0x008fe20000000000 */
[----:B0-----:R-:W-:Y:S01]  /*0460*/  FMUL R2, R2, R27 ;  /* 0x0000001b02027220 */ /* 0x001fe20000400000 */
[----:B------:R-:W-:Y:S01]  /*0470*/  FADD R27, R14, R18 ;  /* 0x000000120e1b7221 */ /* 0x000fe20000000000 */
[----:B-1----:R-:W-:-:S04]  /*0480*/  IMAD.WIDE R18, R23, 0x4, R30 ;  /* 0x0000000417127825 */ /* 0x002fc800078e021e */
[----:B------:R-:W-:-:S04]  /*0490*/  IMAD.WIDE R14, R23, 0x4, R28 ;  /* 0x00000004170e7825 */ /* 0x000fc800078e021c */
[----:B------:R-:W-:Y:S01]  /*04a0*/  FADD R26, R13, R17 ;  /* 0x000000110d1a7221 */ /* 0x000fe20000000000 */
[----:B------:R-:W-:Y:S02]  /*04b0*/  FADD R23, R12, R16 ;  /* 0x000000100c177221 */ /* 0x000fe40000000000 */
[----:B------:R-:W3:Y:S04]  /*04c0*/  LDG.E.EL.128 R16, desc[UR4][R18.64] ;  /* 0x0000000412107981 */ /* 0x000ee8000c2e1d00 */
[----:B------:R-:W3:Y:S01]  /*04d0*/  LDG.E.EL.128 R12, desc[UR4][R14.64] ;  /* 0x000000040e0c7981 */ /* 0x000ee2000c2e1d00 */
[----:B----4-:R-:W-:Y:S01]  /*04e0*/  FADD R6, R6, R27 ;  /* 0x0000001b06067221 */ /* 0x010fe20000000000 */
[----:B------:R-:W-:Y:S02]  /*04f0*/  FADD R5, R5, R26 ;  /* 0x0000001a05057221 */ /* 0x000fe40000000000 */
[----:B------:R-:W0:Y:S01]  /*0500*/  LDC.64 R26, c[0x0][0x248] ;  /* 0x00009200ff1a7b82 */ /* 0x000e220000000a00 */
[----:B------:R-:W-:Y:S01]  /*0510*/  FADD R4, R4, R23 ;  /* 0x0000001704047221 */ /* 0x000fe20000000000 */
[----:B------:R-:W-:-:S05]  /*0520*/  FADD R7, R7, R22 ;  /* 0x0000001607077221 */ /* 0x000fca0000000000 */
[----:B------:R-:W-:Y:S01]  /*0530*/  STG.E.128 desc[UR4][R24.64], R4 ;  /* 0x0000000418007986 */ /* 0x000fe2000c101d04 */
[----:B0-----:R-:W-:-:S04]  /*0540*/  IMAD.WIDE R26, R21, 0x4, R26 ;  /* 0x00000004151a7825 */ /* 0x001fc800078e021a */
[----:B--2---:R-:W-:Y:S01]  /*0550*/  FADD R23, -R8, R4 ;  /* 0x0000000408177221 */ /* 0x004fe20000000100 */
[----:B------:R-:W-:Y:S01]  /*0560*/  FADD R8, -R9, R5 ;  /* 0x0000000509087221 */ /* 0x000fe20000000100 */
[----:B------:R-:W-:Y:S01]  /*0570*/  FADD R9, -R10, R6 ;  /* 0x000000060a097221 */ /* 0x000fe20000000100 */
[----:B------:R-:W-:Y:S01]  /*0580*/  FADD R11, -R11, R7 ;  /* 0x000000070b0b7221 */ /* 0x000fe20000000100 */
[----:B------:R-:W-:Y:S01]  /*0590*/  FMUL R23, R23, R20 ;  /* 0x0000001417177220 */ /* 0x000fe20000400000 */
[----:B------:R-:W-:Y:S01]  /*05a0*/  FMUL R8, R8, R3 ;  /* 0x0000000308087220 */ /* 0x000fe20000400000 */
[----:B------:R-:W-:Y:S01]  /*05b0*/  FMUL R9, R9, R2 ;  /* 0x0000000209097220 */ /* 0x000fe20000400000 */
[----:B------:R-:W-:Y:S01]  /*05c0*/  FMUL R0, R11, R0 ;  /* 0x000000000b007220 */ /* 0x000fe20000400000 */
[----:B---3--:R-:W-:Y:S01]  /*05d0*/  FFMA R12, R16, R23, R12 ;  /* 0x00000017100c7223 */ /* 0x008fe2000000000c */
[----:B------:R-:W-:Y:S01]  /*05e0*/  FFMA R13, R17, R8, R13 ;  /* 0x00000008110d7223 */ /* 0x000fe2000000000d */
[----:B------:R-:W-:Y:S01]  /*05f0*/  FFMA R14, R18, R9, R14 ;  /* 0x00000009120e7223 */ /* 0x000fe2000000000e */
[----:B------:R-:W-:-:S05]  /*0600*/  FFMA R15, R19, R0, R15 ;  /* 0x00000000130f7223 */ /* 0x000fca000000000f */
[----:B------:R-:W-:Y:S01]  /*0610*/  STG.E.128 desc[UR4][R26.64], R12 ;  /* 0x0000000c1a007986 */ /* 0x000fe2000c101d04 */
[----:B------:R-:W-:Y:S05]  /*0620*/  EXIT ;  /* 0x000000000000794d */ /* 0x000fea0003800000 */
.L_x_0:
[----:B------:R-:W-:-:S00]  /*0630*/  BRA `(.L_x_0) ;  /* 0xfffffffc00fc7947 */ /* 0x000fc0000383ffff */
[----:B------:R-:W-:-:S00]  /*0640*/  NOP ;  /* 0x0000000000007918 */ /* 0x000fc00000000000 */
        /* <DEDUP_REMOVED lines=11> */
.L_x_1:


//--------------------- .nv.global.init           --------------------------
	.section	.nv.global.init,"aw",@progbits
.nv.global.init:
	.type		_$_str,@object
	.size		_$_str,(_$_str_$_2 - _$_str)
_$_str:
        /*0000*/ 	.byte	0x5f, 0x5f, 0x43, 0x55, 0x44, 0x41, 0x5f, 0x46, 0x54, 0x5a, 0x00
	.type		_$_str_$_2,@object
	.size		_$_str_$_2,(.L_1 - _$_str_$_2)
_$_str_$_2:
        /*000b*/ 	.byte	0x5f, 0x5f, 0x43, 0x55, 0x44, 0x41, 0x5f, 0x50, 0x52, 0x45, 0x43, 0x5f, 0x53, 0x51, 0x52, 0x54
        /*001b*/ 	.byte	0x00
.L_1:


//--------------------- .nv.constant0.triton_poi_fused__native_batch_norm_legit_no_training_add_convolution_26 --------------------------
	.section	.nv.constant0.triton_poi_fused__native_batch_norm_legit_no_training_add_convolution_26,"a",@progbits
	.sectionflags	@""
	.align	4
.nv.constant0.triton_poi_fused__native_batch_norm_legit_no_training_add_convolution_26:
	.zero		596
